	.headerflags	@"EF_CUDA_TEXMODE_UNIFIED EF_CUDA_64BIT_ADDRESS EF_CUDA_ACCELERATORS EF_CUDA_SM90 EF_CUDA_VIRTUAL_SM(EF_CUDA_SM90)"
	.elftype	@"ET_EXEC"


//--------------------- .nv.info                  --------------------------
	.section	.nv.info,"",@"SHT_CUDA_INFO"
	.align	4


	//----- nvinfo : EIATTR_REGCOUNT
	.align		4
        /*0000*/ 	.byte	0x04, 0x2f
        /*0002*/ 	.short	(.L_1 - .L_0)
	.align		4
.L_0:
        /*0004*/ 	.word	index@(triton_poi_fused__unsafe_index_native_group_norm_relu_14)
        /*0008*/ 	.word	0x00000018


	//----- nvinfo : EIATTR_MIN_STACK_SIZE
	.align		4
.L_1:
        /*000c*/ 	.byte	0x04, 0x12
        /*000e*/ 	.short	(.L_3 - .L_2)
	.align		4
.L_2:
        /*0010*/ 	.word	index@(triton_poi_fused__unsafe_index_native_group_norm_relu_14)
        /*0014*/ 	.word	0x00000000


	//----- nvinfo : EIATTR_FRAME_SIZE
	.align		4
.L_3:
        /*0018*/ 	.byte	0x04, 0x11
        /*001a*/ 	.short	(.L_5 - .L_4)
	.align		4
.L_4:
        /*001c*/ 	.word	index@(triton_poi_fused__unsafe_index_native_group_norm_relu_14)
        /*0020*/ 	.word	0x00000000


	//----- nvinfo : EIATTR_MIN_STACK_SIZE
	.align		4
.L_5:
        /*0024*/ 	.byte	0x04, 0x12
        /*0026*/ 	.short	(.L_7 - .L_6)
	.align		4
.L_6:
        /*0028*/ 	.word	index@(triton_poi_fused__unsafe_index_native_group_norm_relu_14)
        /*002c*/ 	.word	0x00000000
.L_7:


//--------------------- .nv.info.triton_poi_fused__unsafe_index_native_group_norm_relu_14 --------------------------
	.section	.nv.info.triton_poi_fused__unsafe_index_native_group_norm_relu_14,"",@"SHT_CUDA_INFO"
	.sectionflags	@""
	.align	4


	//----- nvinfo : EIATTR_CUDA_API_VERSION
	.align		4
        /*0000*/ 	.byte	0x04, 0x37
        /*0002*/ 	.short	(.L_9 - .L_8)
.L_8:
        /*0004*/ 	.word	0x0000007c


	//----- nvinfo : EIATTR_KPARAM_INFO
	.align		4
.L_9:
        /*0008*/ 	.byte	0x04, 0x17
        /*000a*/ 	.short	(.L_11 - .L_10)
.L_10:
        /*000c*/ 	.word	0x00000000
        /*0010*/ 	.short	0x0007
        /*0012*/ 	.short	0x0038
        /*0014*/ 	.byte	0x00, 0xf0, 0x11, 0x00


	//----- nvinfo : EIATTR_KPARAM_INFO
	.align		4
.L_11:
        /*0018*/ 	.byte	0x04, 0x17
        /*001a*/ 	.short	(.L_13 - .L_12)
.L_12:
        /*001c*/ 	.word	0x00000000
        /*0020*/ 	.short	0x0006
        /*0022*/ 	.short	0x0030
        /*0024*/ 	.byte	0x00, 0xf4, 0x21, 0x00


	//----- nvinfo : EIATTR_KPARAM_INFO
	.align		4
.L_13:
        /*0028*/ 	.byte	0x04, 0x17
        /*002a*/ 	.short	(.L_15 - .L_14)
.L_14:
        /*002c*/ 	.word	0x00000000
        /*0030*/ 	.short	0x0005
        /*0032*/ 	.short	0x0028
        /*0034*/ 	.byte	0x00, 0xf4, 0x21, 0x00


	//----- nvinfo : EIATTR_KPARAM_INFO
	.align		4
.L_15:
        /*0038*/ 	.byte	0x04, 0x17
        /*003a*/ 	.short	(.L_17 - .L_16)
.L_16:
        /*003c*/ 	.word	0x00000000
        /*0040*/ 	.short	0x0004
        /*0042*/ 	.short	0x0020
        /*0044*/ 	.byte	0x00, 0xf4, 0x21, 0x00


	//----- nvinfo : EIATTR_KPARAM_INFO
	.align		4
.L_17:
        /*0048*/ 	.byte	0x04, 0x17
        /*004a*/ 	.short	(.L_19 - .L_18)
.L_18:
        /*004c*/ 	.word	0x00000000
        /*0050*/ 	.short	0x0003
        /*0052*/ 	.short	0x0018
        /*0054*/ 	.byte	0x00, 0xf4, 0x21, 0x00


	//----- nvinfo : EIATTR_KPARAM_INFO
	.align		4
.L_19:
        /*0058*/ 	.byte	0x04, 0x17
        /*005a*/ 	.short	(.L_21 - .L_20)
.L_20:
        /*005c*/ 	.word	0x00000000
        /*0060*/ 	.short	0x0002
        /*0062*/ 	.short	0x0010
        /*0064*/ 	.byte	0x00, 0xf4, 0x21, 0x00


	//----- nvinfo : EIATTR_KPARAM_INFO
	.align		4
.L_21:
        /*0068*/ 	.byte	0x04, 0x17
        /*006a*/ 	.short	(.L_23 - .L_22)
.L_22:
        /*006c*/ 	.word	0x00000000
        /*0070*/ 	.short	0x0001
        /*0072*/ 	.short	0x0008
        /*0074*/ 	.byte	0x00, 0xf4, 0x21, 0x00


	//----- nvinfo : EIATTR_KPARAM_INFO
	.align		4
.L_23:
        /*0078*/ 	.byte	0x04, 0x17
        /*007a*/ 	.short	(.L_25 - .L_24)
.L_24:
        /*007c*/ 	.word	0x00000000
        /*0080*/ 	.short	0x0000
        /*0082*/ 	.short	0x0000
        /*0084*/ 	.byte	0x00, 0xf4, 0x21, 0x00


	//----- nvinfo : EIATTR_SPARSE_MMA_MASK
	.align		4
.L_25:
        /*0088*/ 	.byte	0x03, 0x50
        /*008a*/ 	.short	0x0000


	//----- nvinfo : EIATTR_MAXREG_COUNT
	.align		4
        /*008c*/ 	.byte	0x03, 0x1b
        /*008e*/ 	.short	0x00ff


	//----- nvinfo : EIATTR_EXIT_INSTR_OFFSETS
	.align		4
        /*0090*/ 	.byte	0x04, 0x1c
        /*0092*/ 	.short	(.L_27 - .L_26)


	//   ....[0]....
.L_26:
        /*0094*/ 	.word	0x000004e0


	//----- nvinfo : EIATTR_REQNTID
	.align		4
.L_27:
        /*0098*/ 	.byte	0x04, 0x10
        /*009a*/ 	.short	(.L_29 - .L_28)
.L_28:
        /*009c*/ 	.word	0x00000100
        /*00a0*/ 	.word	0x00000001
        /*00a4*/ 	.word	0x00000001


	//----- nvinfo : EIATTR_CBANK_PARAM_SIZE
	.align		4
.L_29:
        /*00a8*/ 	.byte	0x03, 0x19
        /*00aa*/ 	.short	0x003c


	//----- nvinfo : EIATTR_PARAM_CBANK
	.align		4
        /*00ac*/ 	.byte	0x04, 0x0a
        /*00ae*/ 	.short	(.L_31 - .L_30)
	.align		4
.L_30:
        /*00b0*/ 	.word	index@(.nv.constant0.triton_poi_fused__unsafe_index_native_group_norm_relu_14)
        /*00b4*/ 	.short	0x0210
        /*00b6*/ 	.short	0x003c


	//----- nvinfo : EIATTR_SW_WAR
	.align		4
.L_31:
        /*00b8*/ 	.byte	0x04, 0x36
        /*00ba*/ 	.short	(.L_33 - .L_32)
.L_32:
        /*00bc*/ 	.word	0x00000008
.L_33:


//--------------------- .nv.callgraph             --------------------------
	.section	.nv.callgraph,"",@"SHT_CUDA_CALLGRAPH"
	.align	4
	.sectionentsize	8
	.align		4
        /*0000*/ 	.word	0x00000000
	.align		4
        /*0004*/ 	.word	0xffffffff
	.align		4
        /*0008*/ 	.word	0x00000000
	.align		4
        /*000c*/ 	.word	0xfffffffe
	.align		4
        /*0010*/ 	.word	0x00000000
	.align		4
        /*0014*/ 	.word	0xfffffffd
	.align		4
        /*0018*/ 	.word	0x00000000
	.align		4
        /*001c*/ 	.word	0xfffffffc


//--------------------- .text.triton_poi_fused__unsafe_index_native_group_norm_relu_14 --------------------------
	.section	.text.triton_poi_fused__unsafe_index_native_group_norm_relu_14,"ax",@progbits
	.align	128
        .global         triton_poi_fused__unsafe_index_native_group_norm_relu_14
        .type           triton_poi_fused__unsafe_index_native_group_norm_relu_14,@function
        .size           triton_poi_fused__unsafe_index_native_group_norm_relu_14,(.L_x_1 - triton_poi_fused__unsafe_index_native_group_norm_relu_14)
        .other          triton_poi_fused__unsafe_index_native_group_norm_relu_14,@"STO_CUDA_ENTRY STV_DEFAULT"
triton_poi_fused__unsafe_index_native_group_norm_relu_14:
.text.triton_poi_fused__unsafe_index_native_group_norm_relu_14:
[----:B------:R-:W-:Y:S01]  /*0000*/  LDC R1, c[0x0][0x28] ;  /* 0x00000a00ff017b82 */ /* 0x000fe20000000800 */
[----:B------:R-:W1:Y:S07]  /*0010*/  S2R R0, SR_TID.X ;  /* 0x0000000000007919 */ /* 0x000e6e0000002100 */
[----:B------:R-:W2:Y:S01]  /*0020*/  LDC.64 R4, c[0x0][0x210] ;  /* 0x00008400ff047b82 */ /* 0x000ea20000000a00 */
[----:B------:R-:W-:Y:S01]  /*0030*/  ULDC.64 UR4, c[0x0][0x208] ;  /* 0x0000820000047ab9 */ /* 0x000fe20000000a00 */
[----:B------:R-:W-:Y:S01]  /*0040*/  ULDC.64 UR6, c[0x0][0x218] ;  /* 0x0000860000067ab9 */ /* 0x000fe20000000a00 */
[----:B------:R-:W3:Y:S01]  /*0050*/  S2R R11, SR_CTAID.X ;  /* 0x00000000000b7919 */ /* 0x000ee20000002500 */
[----:B-1----:R-:W-:-:S05]  /*0060*/  IMAD.SHL.U32 R0, R0, 0x2, RZ ;  /* 0x0000000200007824 */ /* 0x002fca00078e00ff */
[----:B------:R-:W-:-:S05]  /*0070*/  LOP3.LUT R0, R0, 0x1fe, RZ, 0xc0, !PT ;  /* 0x000001fe00007812 */ /* 0x000fca00078ec0ff */
[----:B---3--:R-:W-:-:S05]  /*0080*/  IMAD R0, R11, 0x200, R0 ;  /* 0x000002000b007824 */ /* 0x008fca00078e0200 */
[----:B------:R-:W-:-:S04]  /*0090*/  SHF.R.S32.HI R3, RZ, 0x1f, R0 ;  /* 0x0000001fff037819 */ /* 0x000fc80000011400 */
[----:B------:R-:W-:-:S04]  /*00a0*/  LEA.HI R3, R3, R0, RZ, 0x6 ;  /* 0x0000000003037211 */ /* 0x000fc800078f30ff */
[----:B------:R-:W-:Y:S02]  /*00b0*/  SHF.R.S32.HI R2, RZ, 0x6, R3 ;  /* 0x00000006ff027819 */ /* 0x000fe40000011403 */
[----:B------:R-:W-:Y:S02]  /*00c0*/  LOP3.LUT R9, R3, 0xffffffc0, RZ, 0xc0, !PT ;  /* 0xffffffc003097812 */ /* 0x000fe400078ec0ff */
[----:B------:R-:W-:-:S03]  /*00d0*/  LEA.HI R6, R2, R2, RZ, 0x6 ;  /* 0x0000000202067211 */ /* 0x000fc600078f30ff */
[----:B------:R-:W-:Y:S01]  /*00e0*/  IMAD.IADD R9, R0, 0x1, -R9 ;  /* 0x0000000100097824 */ /* 0x000fe200078e0a09 */
[----:B------:R-:W-:-:S05]  /*00f0*/  LOP3.LUT R7, R6, 0xffffffc0, RZ, 0xc0, !PT ;  /* 0xffffffc006077812 */ /* 0x000fca00078ec0ff */
[----:B------:R-:W-:-:S04]  /*0100*/  IMAD.IADD R7, R2, 0x1, -R7 ;  /* 0x0000000102077824 */ /* 0x000fc800078e0a07 */
[----:B--2---:R-:W-:-:S06]  /*0110*/  IMAD.WIDE R2, R7, 0x8, R4 ;  /* 0x0000000807027825 */ /* 0x004fcc00078e0204 */
[----:B------:R-:W2:Y:S01]  /*0120*/  LDG.E.EL.64 R2, desc[UR4][R2.64] ;  /* 0x0000000402027981 */ /* 0x000ea2000c2e1b00 */
[----:B------:R-:W-:Y:S01]  /*0130*/  IMAD.WIDE R4, R9, 0x8, R4 ;  /* 0x0000000809047825 */ /* 0x000fe200078e0204 */
[----:B------:R-:W-:Y:S01]  /*0140*/  SHF.R.S32.HI R13, RZ, 0x16, R11 ;  /* 0x00000016ff0d7819 */ /* 0x000fe2000001140b */
[----:B------:R-:W1:Y:S04]  /*0150*/  LDC.64 R8, c[0x0][0x228] ;  /* 0x00008a00ff087b82 */ /* 0x000e680000000a00 */
[----:B------:R-:W3:Y:S01]  /*0160*/  LDG.E.EL.128 R4, desc[UR4][R4.64] ;  /* 0x0000000404047981 */ /* 0x000ee2000c2e1d00 */
[----:B------:R-:W-:-:S03]  /*0170*/  SGXT R13, R13, 0x1 ;  /* 0x000000010d0d781a */ /* 0x000fc60000000200 */
[----:B------:R-:W4:Y:S01]  /*0180*/  LDC.64 R10, c[0x0][0x220] ;  /* 0x00008800ff0a7b82 */ /* 0x000f220000000a00 */
[----:B------:R-:W-:-:S04]  /*0190*/  LEA.HI R14, R13, R0, RZ, 0xc ;  /* 0x000000000d0e7211 */ /* 0x000fc800078f60ff */
[----:B------:R-:W-:Y:S02]  /*01a0*/  SHF.R.S32.HI R14, RZ, 0xc, R14 ;  /* 0x0000000cff0e7819 */ /* 0x000fe4000001140e */
[----:B--2---:R-:W-:-:S04]  /*01b0*/  SHF.R.U32.HI R19, RZ, 0x1a, R3 ;  /* 0x0000001aff137819 */ /* 0x004fc80000011603 */
[----:B------:R-:W-:Y:S02]  /*01c0*/  LOP3.LUT R19, R19, 0x20, RZ, 0xc0, !PT ;  /* 0x0000002013137812 */ /* 0x000fe400078ec0ff */
[C---:B---3--:R-:W-:Y:S02]  /*01d0*/  LEA R12, P1, R4.reuse, UR6, 0x2 ;  /* 0x00000006040c7c11 */ /* 0x048fe4000f8210ff */
[----:B------:R-:W-:Y:S02]  /*01e0*/  IADD3 R19, P0, R2, R19, RZ ;  /* 0x0000001302137210 */ /* 0x000fe40007f1e0ff */
[--C-:B------:R-:W-:Y:S02]  /*01f0*/  SHF.R.U32.HI R21, RZ, 0x18, R5.reuse ;  /* 0x00000018ff157819 */ /* 0x100fe40000011605 */
[----:B------:R-:W-:Y:S01]  /*0200*/  LEA.HI.X R16, R4, UR7, R5, 0x2, P1 ;  /* 0x0000000704107c11 */ /* 0x000fe200088f1405 */
[----:B------:R-:W-:Y:S01]  /*0210*/  IMAD.X R20, RZ, RZ, R3, P0 ;  /* 0x000000ffff147224 */ /* 0x000fe200000e0603 */
[----:B------:R-:W-:Y:S01]  /*0220*/  SHF.R.U32.HI R17, RZ, 0x18, R7 ;  /* 0x00000018ff117819 */ /* 0x000fe20000011607 */
[----:B------:R-:W2:Y:S01]  /*0230*/  LDC.64 R2, c[0x0][0x230] ;  /* 0x00008c00ff027b82 */ /* 0x000ea20000000a00 */
[----:B------:R-:W-:-:S02]  /*0240*/  LEA R18, P0, R6, UR6, 0x2 ;  /* 0x0000000606127c11 */ /* 0x000fc4000f8010ff */
[C---:B------:R-:W-:Y:S01]  /*0250*/  SHF.L.U64.HI R15, R19.reuse, 0x7, R20 ;  /* 0x00000007130f7819 */ /* 0x040fe20000010214 */
[----:B------:R-:W-:Y:S01]  /*0260*/  IMAD.SHL.U32 R19, R19, 0x80, RZ ;  /* 0x0000008013137824 */ /* 0x000fe200078e00ff */
[----:B------:R-:W-:Y:S02]  /*0270*/  LOP3.LUT R21, R21, 0x80, RZ, 0xc0, !PT ;  /* 0x0000008015157812 */ /* 0x000fe400078ec0ff */
[----:B------:R-:W-:Y:S01]  /*0280*/  LOP3.LUT R17, R17, 0x80, RZ, 0xc0, !PT ;  /* 0x0000008011117812 */ /* 0x000fe200078ec0ff */
[----:B------:R-:W3:Y:S01]  /*0290*/  LDC.64 R4, c[0x0][0x238] ;  /* 0x00008e00ff047b82 */ /* 0x000ee20000000a00 */
[----:B------:R-:W-:Y:S02]  /*02a0*/  LEA.HI.X R20, R6, UR7, R7, 0x2, P0 ;  /* 0x0000000706147c11 */ /* 0x000fe400080f1407 */
[----:B------:R-:W-:Y:S01]  /*02b0*/  IADD3 R12, P0, P1, R19, R12, R21 ;  /* 0x0000000c130c7210 */ /* 0x000fe2000791e015 */
[----:B------:R-:W-:Y:S01]  /*02c0*/  IMAD.SHL.U32 R21, R14, 0x400, RZ ;  /* 0x000004000e157824 */ /* 0x000fe200078e00ff */
[----:B------:R-:W-:-:S02]  /*02d0*/  LEA.HI R7, R13, R0, RZ, 0xe ;  /* 0x000000000d077211 */ /* 0x000fc400078f70ff */
[----:B------:R-:W-:Y:S02]  /*02e0*/  IADD3 R6, P2, P3, R19, R18, R17 ;  /* 0x0000001213067210 */ /* 0x000fe40007b5e011 */
[----:B------:R-:W-:Y:S02]  /*02f0*/  IADD3.X R13, R15, R16, RZ, P0, P1 ;  /* 0x000000100f0d7210 */ /* 0x000fe400007e24ff */
[----:B------:R-:W-:Y:S02]  /*0300*/  SHF.R.S32.HI R19, RZ, 0xe, R7 ;  /* 0x0000000eff137819 */ /* 0x000fe40000011407 */
[----:B------:R-:W-:Y:S01]  /*0310*/  LEA.HI R17, R14, R14, RZ, 0x6 ;  /* 0x0000000e0e117211 */ /* 0x000fe200078f30ff */
[----:B------:R-:W-:Y:S01]  /*0320*/  IMAD.WIDE R12, R21, 0x4, R12 ;  /* 0x00000004150c7825 */ /* 0x000fe200078e020c */
[----:B------:R-:W-:Y:S02]  /*0330*/  IADD3.X R7, R15, R20, RZ, P2, P3 ;  /* 0x000000140f077210 */ /* 0x000fe400017e64ff */
[----:B------:R-:W-:Y:S01]  /*0340*/  LOP3.LUT R17, R17, 0xffffffc0, RZ, 0xc0, !PT ;  /* 0xffffffc011117812 */ /* 0x000fe200078ec0ff */
[----:B----4-:R-:W-:-:S02]  /*0350*/  IMAD.WIDE R10, R19, 0x4, R10 ;  /* 0x00000004130a7825 */ /* 0x010fc400078e020a */
[----:B------:R-:W4:Y:S02]  /*0360*/  LDG.E.EL R13, desc[UR4][R12.64] ;  /* 0x000000040c0d7981 */ /* 0x000f24000c2e1900 */
[----:B------:R-:W-:Y:S02]  /*0370*/  IMAD.WIDE R6, R21, 0x4, R6 ;  /* 0x0000000415067825 */ /* 0x000fe400078e0206 */
[----:B------:R-:W4:Y:S02]  /*0380*/  LDG.E.EL R10, desc[UR4][R10.64] ;  /* 0x000000040a0a7981 */ /* 0x000f24000c2e1900 */
[----:B------:R-:W-:Y:S02]  /*0390*/  IMAD.IADD R17, R14, 0x1, -R17 ;  /* 0x000000010e117824 */ /* 0x000fe400078e0a11 */
[----:B-1----:R-:W-:Y:S01]  /*03a0*/  IMAD.WIDE R8, R19, 0x4, R8 ;  /* 0x0000000413087825 */ /* 0x002fe200078e0208 */
[----:B------:R-:W5:Y:S01]  /*03b0*/  LDG.E.EL R7, desc[UR4][R6.64] ;  /* 0x0000000406077981 */ /* 0x000f62000c2e1900 */
[----:B------:R-:W1:Y:S02]  /*03c0*/  LDC.64 R14, c[0x0][0x240] ;  /* 0x00009000ff0e7b82 */ /* 0x000e640000000a00 */
[----:B--2---:R-:W-:-:S02]  /*03d0*/  IMAD.WIDE R2, R17, 0x4, R2 ;  /* 0x0000000411027825 */ /* 0x004fc400078e0202 */
[----:B------:R-:W2:Y:S02]  /*03e0*/  LDG.E.EL R8, desc[UR4][R8.64] ;  /* 0x0000000408087981 */ /* 0x000ea4000c2e1900 */
[----:B---3--:R-:W-:Y:S02]  /*03f0*/  IMAD.WIDE R4, R17, 0x4, R4 ;  /* 0x0000000411047825 */ /* 0x008fe400078e0204 */
[----:B------:R-:W3:Y:S04]  /*0400*/  LDG.E.EL R2, desc[UR4][R2.64] ;  /* 0x0000000402027981 */ /* 0x000ee8000c2e1900 */
[----:B------:R-:W3:Y:S01]  /*0410*/  LDG.E.EL R5, desc[UR4][R4.64] ;  /* 0x0000000404057981 */ /* 0x000ee2000c2e1900 */
[C---:B----4-:R-:W-:Y:S01]  /*0420*/  FADD R17, -R10.reuse, R13 ;  /* 0x0000000d0a117221 */ /* 0x050fe20000000100 */
[----:B-----5:R-:W-:-:S03]  /*0430*/  FADD R13, -R10, R7 ;  /* 0x000000070a0d7221 */ /* 0x020fc60000000100 */
[C---:B--2---:R-:W-:Y:S01]  /*0440*/  FMUL R17, R8.reuse, R17 ;  /* 0x0000001108117220 */ /* 0x044fe20000400000 */
[----:B------:R-:W-:-:S03]  /*0450*/  FMUL R10, R8, R13 ;  /* 0x0000000d080a7220 */ /* 0x000fc60000400000 */
[C-C-:B---3--:R-:W-:Y:S01]  /*0460*/  FFMA R17, R2.reuse, R17, R5.reuse ;  /* 0x0000001102117223 */ /* 0x148fe20000000005 */
[----:B------:R-:W-:-:S04]  /*0470*/  FFMA R10, R2, R10, R5 ;  /* 0x0000000a020a7223 */ /* 0x000fc80000000005 */
[C---:B------:R-:W-:Y:S02]  /*0480*/  FSETP.GEU.AND P0, PT, R17.reuse, RZ, PT ;  /* 0x000000ff1100720b */ /* 0x040fe40003f0e000 */
[----:B------:R-:W-:Y:S01]  /*0490*/  FSETP.GEU.AND P1, PT, R10, RZ, PT ;  /* 0x000000ff0a00720b */ /* 0x000fe20003f2e000 */
[----:B-1----:R-:W-:Y:S01]  /*04a0*/  IMAD.WIDE R2, R0, 0x4, R14 ;  /* 0x0000000400027825 */ /* 0x002fe200078e020e */
[----:B------:R-:W-:Y:S02]  /*04b0*/  FSEL R4, R17, RZ, P0 ;  /* 0x000000ff11047208 */ /* 0x000fe40000000000 */
[----:B------:R-:W-:-:S05]  /*04c0*/  FSEL R5, R10, RZ, P1 ;  /* 0x000000ff0a057208 */ /* 0x000fca0000800000 */
[----:B------:R-:W-:Y:S01]  /*04d0*/  STG.E.64 desc[UR4][R2.64], R4 ;  /* 0x0000000402007986 */ /* 0x000fe2000c101b04 */
[----:B------:R-:W-:Y:S05]  /*04e0*/  EXIT ;  /* 0x000000000000794d */ /* 0x000fea0003800000 */
.L_x_0:
[----:B------:R-:W-:-:S00]  /*04f0*/  BRA `(.L_x_0) ;  /* 0xfffffffc00fc7947 */ /* 0x000fc0000383ffff */
[----:B------:R-:W-:-:S00]  /*0500*/  NOP ;  /* 0x0000000000007918 */ /* 0x000fc00000000000 */
[----:B------:R-:W-:-:S00]  /*0510*/  NOP ;  /* 0x0000000000007918 */ /* 0x000fc00000000000 */
[----:B------:R-:W-:-:S00]  /*0520*/  NOP ;  /* 0x0000000000007918 */ /* 0x000fc00000000000 */
[----:B------:R-:W-:-:S00]  /*0530*/  NOP ;  /* 0x0000000000007918 */ /* 0x000fc00000000000 */
[----:B------:R-:W-:-:S00]  /*0540*/  NOP ;  /* 0x0000000000007918 */ /* 0x000fc00000000000 */
[----:B------:R-:W-:-:S00]  /*0550*/  NOP ;  /* 0x0000000000007918 */ /* 0x000fc00000000000 */
[----:B------:R-:W-:-:S00]  /*0560*/  NOP ;  /* 0x0000000000007918 */ /* 0x000fc00000000000 */
[----:B------:R-:W-:-:S00]  /*0570*/  NOP ;  /* 0x0000000000007918 */ /* 0x000fc00000000000 */
.L_x_1:


//--------------------- .nv.constant0.triton_poi_fused__unsafe_index_native_group_norm_relu_14 --------------------------
	.section	.nv.constant0.triton_poi_fused__unsafe_index_native_group_norm_relu_14,"a",@progbits
	.sectionflags	@""
	.align	4
.nv.constant0.triton_poi_fused__unsafe_index_native_group_norm_relu_14:
	.zero		588
